//
// Generated by NVIDIA NVVM Compiler
//
// Compiler Build ID: CL-36424714
// Cuda compilation tools, release 13.0, V13.0.88
// Based on NVVM 20.0.0
//

.version 9.0
.target sm_100
.address_size 64

	// .globl	_Z18matrixMulOptimizedPfS_S_
// _ZZ18matrixMulOptimizedPfS_S_E2As has been demoted
// _ZZ18matrixMulOptimizedPfS_S_E2Bs has been demoted
// _ZZ18matrixMulDivergentPfS_S_E2As has been demoted
// _ZZ18matrixMulDivergentPfS_S_E2Bs has been demoted

.visible .entry _Z18matrixMulOptimizedPfS_S_(
	.param .u64 .ptr .align 1 _Z18matrixMulOptimizedPfS_S__param_0,
	.param .u64 .ptr .align 1 _Z18matrixMulOptimizedPfS_S__param_1,
	.param .u64 .ptr .align 1 _Z18matrixMulOptimizedPfS_S__param_2
)
{
	.reg .pred 	%p<2>;
	.reg .b32 	%r<30>;
	.reg .b32 	%f<102>;
	.reg .b64 	%rd<13>;
	// demoted variable
	.shared .align 4 .b8 _ZZ18matrixMulOptimizedPfS_S_E2As[4096];
	// demoted variable
	.shared .align 4 .b8 _ZZ18matrixMulOptimizedPfS_S_E2Bs[4096];
	ld.param.u64 	%rd4, [_Z18matrixMulOptimizedPfS_S__param_0];
	ld.param.u64 	%rd5, [_Z18matrixMulOptimizedPfS_S__param_1];
	ld.param.u64 	%rd3, [_Z18matrixMulOptimizedPfS_S__param_2];
	cvta.to.global.u64 	%rd1, %rd5;
	cvta.to.global.u64 	%rd2, %rd4;
	mov.u32 	%r15, %ctaid.y;
	mov.u32 	%r16, %ctaid.x;
	mov.u32 	%r17, %tid.y;
	mov.u32 	%r18, %tid.x;
	shl.b32 	%r19, %r15, 15;
	shl.b32 	%r20, %r17, 10;
	or.b32  	%r21, %r20, %r18;
	add.s32 	%r1, %r21, %r19;
	shl.b32 	%r22, %r17, 7;
	mov.u32 	%r23, _ZZ18matrixMulOptimizedPfS_S_E2As;
	add.s32 	%r2, %r23, %r22;
	shl.b32 	%r24, %r18, 2;
	add.s32 	%r3, %r2, %r24;
	shl.b32 	%r4, %r16, 5;
	add.s32 	%r28, %r21, %r4;
	mov.u32 	%r25, _ZZ18matrixMulOptimizedPfS_S_E2Bs;
	add.s32 	%r7, %r25, %r24;
	add.s32 	%r6, %r7, %r22;
	mov.f32 	%f101, 0f00000000;
	mov.b32 	%r29, 0;
	mov.u32 	%r27, %r1;
$L__BB0_1:
	mul.wide.s32 	%rd6, %r27, 4;
	add.s64 	%rd7, %rd2, %rd6;
	ld.global.f32 	%f4, [%rd7];
	st.shared.f32 	[%r3], %f4;
	mul.wide.u32 	%rd8, %r28, 4;
	add.s64 	%rd9, %rd1, %rd8;
	ld.global.f32 	%f5, [%rd9];
	st.shared.f32 	[%r6], %f5;
	bar.sync 	0;
	ld.shared.f32 	%f6, [%r2];
	ld.shared.f32 	%f7, [%r7];
	fma.rn.f32 	%f8, %f6, %f7, %f101;
	ld.shared.f32 	%f9, [%r2+4];
	ld.shared.f32 	%f10, [%r7+128];
	fma.rn.f32 	%f11, %f9, %f10, %f8;
	ld.shared.f32 	%f12, [%r2+8];
	ld.shared.f32 	%f13, [%r7+256];
	fma.rn.f32 	%f14, %f12, %f13, %f11;
	ld.shared.f32 	%f15, [%r2+12];
	ld.shared.f32 	%f16, [%r7+384];
	fma.rn.f32 	%f17, %f15, %f16, %f14;
	ld.shared.f32 	%f18, [%r2+16];
	ld.shared.f32 	%f19, [%r7+512];
	fma.rn.f32 	%f20, %f18, %f19, %f17;
	ld.shared.f32 	%f21, [%r2+20];
	ld.shared.f32 	%f22, [%r7+640];
	fma.rn.f32 	%f23, %f21, %f22, %f20;
	ld.shared.f32 	%f24, [%r2+24];
	ld.shared.f32 	%f25, [%r7+768];
	fma.rn.f32 	%f26, %f24, %f25, %f23;
	ld.shared.f32 	%f27, [%r2+28];
	ld.shared.f32 	%f28, [%r7+896];
	fma.rn.f32 	%f29, %f27, %f28, %f26;
	ld.shared.f32 	%f30, [%r2+32];
	ld.shared.f32 	%f31, [%r7+1024];
	fma.rn.f32 	%f32, %f30, %f31, %f29;
	ld.shared.f32 	%f33, [%r2+36];
	ld.shared.f32 	%f34, [%r7+1152];
	fma.rn.f32 	%f35, %f33, %f34, %f32;
	ld.shared.f32 	%f36, [%r2+40];
	ld.shared.f32 	%f37, [%r7+1280];
	fma.rn.f32 	%f38, %f36, %f37, %f35;
	ld.shared.f32 	%f39, [%r2+44];
	ld.shared.f32 	%f40, [%r7+1408];
	fma.rn.f32 	%f41, %f39, %f40, %f38;
	ld.shared.f32 	%f42, [%r2+48];
	ld.shared.f32 	%f43, [%r7+1536];
	fma.rn.f32 	%f44, %f42, %f43, %f41;
	ld.shared.f32 	%f45, [%r2+52];
	ld.shared.f32 	%f46, [%r7+1664];
	fma.rn.f32 	%f47, %f45, %f46, %f44;
	ld.shared.f32 	%f48, [%r2+56];
	ld.shared.f32 	%f49, [%r7+1792];
	fma.rn.f32 	%f50, %f48, %f49, %f47;
	ld.shared.f32 	%f51, [%r2+60];
	ld.shared.f32 	%f52, [%r7+1920];
	fma.rn.f32 	%f53, %f51, %f52, %f50;
	ld.shared.f32 	%f54, [%r2+64];
	ld.shared.f32 	%f55, [%r7+2048];
	fma.rn.f32 	%f56, %f54, %f55, %f53;
	ld.shared.f32 	%f57, [%r2+68];
	ld.shared.f32 	%f58, [%r7+2176];
	fma.rn.f32 	%f59, %f57, %f58, %f56;
	ld.shared.f32 	%f60, [%r2+72];
	ld.shared.f32 	%f61, [%r7+2304];
	fma.rn.f32 	%f62, %f60, %f61, %f59;
	ld.shared.f32 	%f63, [%r2+76];
	ld.shared.f32 	%f64, [%r7+2432];
	fma.rn.f32 	%f65, %f63, %f64, %f62;
	ld.shared.f32 	%f66, [%r2+80];
	ld.shared.f32 	%f67, [%r7+2560];
	fma.rn.f32 	%f68, %f66, %f67, %f65;
	ld.shared.f32 	%f69, [%r2+84];
	ld.shared.f32 	%f70, [%r7+2688];
	fma.rn.f32 	%f71, %f69, %f70, %f68;
	ld.shared.f32 	%f72, [%r2+88];
	ld.shared.f32 	%f73, [%r7+2816];
	fma.rn.f32 	%f74, %f72, %f73, %f71;
	ld.shared.f32 	%f75, [%r2+92];
	ld.shared.f32 	%f76, [%r7+2944];
	fma.rn.f32 	%f77, %f75, %f76, %f74;
	ld.shared.f32 	%f78, [%r2+96];
	ld.shared.f32 	%f79, [%r7+3072];
	fma.rn.f32 	%f80, %f78, %f79, %f77;
	ld.shared.f32 	%f81, [%r2+100];
	ld.shared.f32 	%f82, [%r7+3200];
	fma.rn.f32 	%f83, %f81, %f82, %f80;
	ld.shared.f32 	%f84, [%r2+104];
	ld.shared.f32 	%f85, [%r7+3328];
	fma.rn.f32 	%f86, %f84, %f85, %f83;
	ld.shared.f32 	%f87, [%r2+108];
	ld.shared.f32 	%f88, [%r7+3456];
	fma.rn.f32 	%f89, %f87, %f88, %f86;
	ld.shared.f32 	%f90, [%r2+112];
	ld.shared.f32 	%f91, [%r7+3584];
	fma.rn.f32 	%f92, %f90, %f91, %f89;
	ld.shared.f32 	%f93, [%r2+116];
	ld.shared.f32 	%f94, [%r7+3712];
	fma.rn.f32 	%f95, %f93, %f94, %f92;
	ld.shared.f32 	%f96, [%r2+120];
	ld.shared.f32 	%f97, [%r7+3840];
	fma.rn.f32 	%f98, %f96, %f97, %f95;
	ld.shared.f32 	%f99, [%r2+124];
	ld.shared.f32 	%f100, [%r7+3968];
	fma.rn.f32 	%f101, %f99, %f100, %f98;
	bar.sync 	0;
	add.s32 	%r29, %r29, 1;
	add.s32 	%r28, %r28, 32768;
	add.s32 	%r27, %r27, 32;
	setp.ne.s32 	%p1, %r29, 32;
	@%p1 bra 	$L__BB0_1;
	cvta.to.global.u64 	%rd10, %rd3;
	add.s32 	%r26, %r1, %r4;
	mul.wide.s32 	%rd11, %r26, 4;
	add.s64 	%rd12, %rd10, %rd11;
	st.global.f32 	[%rd12], %f101;
	ret;

}
	// .globl	_Z18matrixMulDivergentPfS_S_
.visible .entry _Z18matrixMulDivergentPfS_S_(
	.param .u64 .ptr .align 1 _Z18matrixMulDivergentPfS_S__param_0,
	.param .u64 .ptr .align 1 _Z18matrixMulDivergentPfS_S__param_1,
	.param .u64 .ptr .align 1 _Z18matrixMulDivergentPfS_S__param_2
)
{
	.reg .pred 	%p<3>;
	.reg .b32 	%r<31>;
	.reg .b32 	%f<200>;
	.reg .b64 	%rd<13>;
	// demoted variable
	.shared .align 4 .b8 _ZZ18matrixMulDivergentPfS_S_E2As[4096];
	// demoted variable
	.shared .align 4 .b8 _ZZ18matrixMulDivergentPfS_S_E2Bs[4096];
	ld.param.u64 	%rd4, [_Z18matrixMulDivergentPfS_S__param_0];
	ld.param.u64 	%rd5, [_Z18matrixMulDivergentPfS_S__param_1];
	ld.param.u64 	%rd3, [_Z18matrixMulDivergentPfS_S__param_2];
	cvta.to.global.u64 	%rd1, %rd5;
	cvta.to.global.u64 	%rd2, %rd4;
	mov.u32 	%r16, %ctaid.y;
	mov.u32 	%r17, %ctaid.x;
	mov.u32 	%r18, %tid.y;
	mov.u32 	%r19, %tid.x;
	shl.b32 	%r20, %r16, 15;
	shl.b32 	%r21, %r18, 10;
	or.b32  	%r22, %r21, %r19;
	add.s32 	%r1, %r22, %r20;
	shl.b32 	%r23, %r18, 7;
	mov.u32 	%r24, _ZZ18matrixMulDivergentPfS_S_E2As;
	add.s32 	%r2, %r24, %r23;
	shl.b32 	%r25, %r19, 2;
	add.s32 	%r3, %r2, %r25;
	shl.b32 	%r4, %r17, 5;
	add.s32 	%r29, %r22, %r4;
	mov.u32 	%r26, _ZZ18matrixMulDivergentPfS_S_E2Bs;
	add.s32 	%r8, %r26, %r25;
	add.s32 	%r6, %r8, %r23;
	and.b32  	%r7, %r19, 1;
	mov.f32 	%f198, 0f00000000;
	mov.b32 	%r30, 0;
	mov.u32 	%r28, %r1;
$L__BB1_1:
	setp.ne.s32 	%p1, %r7, 0;
	mul.wide.s32 	%rd6, %r28, 4;
	add.s64 	%rd7, %rd2, %rd6;
	ld.global.f32 	%f6, [%rd7];
	st.shared.f32 	[%r3], %f6;
	mul.wide.u32 	%rd8, %r29, 4;
	add.s64 	%rd9, %rd1, %rd8;
	ld.global.f32 	%f7, [%rd9];
	st.shared.f32 	[%r6], %f7;
	bar.sync 	0;
	@%p1 bra 	$L__BB1_3;
	ld.shared.f32 	%f103, [%r2];
	ld.shared.f32 	%f104, [%r8];
	fma.rn.f32 	%f105, %f103, %f104, %f198;
	ld.shared.f32 	%f106, [%r2+4];
	ld.shared.f32 	%f107, [%r8+128];
	fma.rn.f32 	%f108, %f106, %f107, %f105;
	ld.shared.f32 	%f109, [%r2+8];
	ld.shared.f32 	%f110, [%r8+256];
	fma.rn.f32 	%f111, %f109, %f110, %f108;
	ld.shared.f32 	%f112, [%r2+12];
	ld.shared.f32 	%f113, [%r8+384];
	fma.rn.f32 	%f114, %f112, %f113, %f111;
	ld.shared.f32 	%f115, [%r2+16];
	ld.shared.f32 	%f116, [%r8+512];
	fma.rn.f32 	%f117, %f115, %f116, %f114;
	ld.shared.f32 	%f118, [%r2+20];
	ld.shared.f32 	%f119, [%r8+640];
	fma.rn.f32 	%f120, %f118, %f119, %f117;
	ld.shared.f32 	%f121, [%r2+24];
	ld.shared.f32 	%f122, [%r8+768];
	fma.rn.f32 	%f123, %f121, %f122, %f120;
	ld.shared.f32 	%f124, [%r2+28];
	ld.shared.f32 	%f125, [%r8+896];
	fma.rn.f32 	%f126, %f124, %f125, %f123;
	ld.shared.f32 	%f127, [%r2+32];
	ld.shared.f32 	%f128, [%r8+1024];
	fma.rn.f32 	%f129, %f127, %f128, %f126;
	ld.shared.f32 	%f130, [%r2+36];
	ld.shared.f32 	%f131, [%r8+1152];
	fma.rn.f32 	%f132, %f130, %f131, %f129;
	ld.shared.f32 	%f133, [%r2+40];
	ld.shared.f32 	%f134, [%r8+1280];
	fma.rn.f32 	%f135, %f133, %f134, %f132;
	ld.shared.f32 	%f136, [%r2+44];
	ld.shared.f32 	%f137, [%r8+1408];
	fma.rn.f32 	%f138, %f136, %f137, %f135;
	ld.shared.f32 	%f139, [%r2+48];
	ld.shared.f32 	%f140, [%r8+1536];
	fma.rn.f32 	%f141, %f139, %f140, %f138;
	ld.shared.f32 	%f142, [%r2+52];
	ld.shared.f32 	%f143, [%r8+1664];
	fma.rn.f32 	%f144, %f142, %f143, %f141;
	ld.shared.f32 	%f145, [%r2+56];
	ld.shared.f32 	%f146, [%r8+1792];
	fma.rn.f32 	%f147, %f145, %f146, %f144;
	ld.shared.f32 	%f148, [%r2+60];
	ld.shared.f32 	%f149, [%r8+1920];
	fma.rn.f32 	%f150, %f148, %f149, %f147;
	ld.shared.f32 	%f151, [%r2+64];
	ld.shared.f32 	%f152, [%r8+2048];
	fma.rn.f32 	%f153, %f151, %f152, %f150;
	ld.shared.f32 	%f154, [%r2+68];
	ld.shared.f32 	%f155, [%r8+2176];
	fma.rn.f32 	%f156, %f154, %f155, %f153;
	ld.shared.f32 	%f157, [%r2+72];
	ld.shared.f32 	%f158, [%r8+2304];
	fma.rn.f32 	%f159, %f157, %f158, %f156;
	ld.shared.f32 	%f160, [%r2+76];
	ld.shared.f32 	%f161, [%r8+2432];
	fma.rn.f32 	%f162, %f160, %f161, %f159;
	ld.shared.f32 	%f163, [%r2+80];
	ld.shared.f32 	%f164, [%r8+2560];
	fma.rn.f32 	%f165, %f163, %f164, %f162;
	ld.shared.f32 	%f166, [%r2+84];
	ld.shared.f32 	%f167, [%r8+2688];
	fma.rn.f32 	%f168, %f166, %f167, %f165;
	ld.shared.f32 	%f169, [%r2+88];
	ld.shared.f32 	%f170, [%r8+2816];
	fma.rn.f32 	%f171, %f169, %f170, %f168;
	ld.shared.f32 	%f172, [%r2+92];
	ld.shared.f32 	%f173, [%r8+2944];
	fma.rn.f32 	%f174, %f172, %f173, %f171;
	ld.shared.f32 	%f175, [%r2+96];
	ld.shared.f32 	%f176, [%r8+3072];
	fma.rn.f32 	%f177, %f175, %f176, %f174;
	ld.shared.f32 	%f178, [%r2+100];
	ld.shared.f32 	%f179, [%r8+3200];
	fma.rn.f32 	%f180, %f178, %f179, %f177;
	ld.shared.f32 	%f181, [%r2+104];
	ld.shared.f32 	%f182, [%r8+3328];
	fma.rn.f32 	%f183, %f181, %f182, %f180;
	ld.shared.f32 	%f184, [%r2+108];
	ld.shared.f32 	%f185, [%r8+3456];
	fma.rn.f32 	%f186, %f184, %f185, %f183;
	ld.shared.f32 	%f187, [%r2+112];
	ld.shared.f32 	%f188, [%r8+3584];
	fma.rn.f32 	%f189, %f187, %f188, %f186;
	ld.shared.f32 	%f190, [%r2+116];
	ld.shared.f32 	%f191, [%r8+3712];
	fma.rn.f32 	%f192, %f190, %f191, %f189;
	ld.shared.f32 	%f193, [%r2+120];
	ld.shared.f32 	%f194, [%r8+3840];
	fma.rn.f32 	%f195, %f193, %f194, %f192;
	ld.shared.f32 	%f196, [%r2+124];
	ld.shared.f32 	%f197, [%r8+3968];
	fma.rn.f32 	%f198, %f196, %f197, %f195;
	bra.uni 	$L__BB1_4;
$L__BB1_3:
	ld.shared.f32 	%f8, [%r2+124];
	ld.shared.f32 	%f9, [%r8+3968];
	fma.rn.f32 	%f10, %f8, %f9, %f198;
	ld.shared.f32 	%f11, [%r2+120];
	ld.shared.f32 	%f12, [%r8+3840];
	fma.rn.f32 	%f13, %f11, %f12, %f10;
	ld.shared.f32 	%f14, [%r2+116];
	ld.shared.f32 	%f15, [%r8+3712];
	fma.rn.f32 	%f16, %f14, %f15, %f13;
	ld.shared.f32 	%f17, [%r2+112];
	ld.shared.f32 	%f18, [%r8+3584];
	fma.rn.f32 	%f19, %f17, %f18, %f16;
	ld.shared.f32 	%f20, [%r2+108];
	ld.shared.f32 	%f21, [%r8+3456];
	fma.rn.f32 	%f22, %f20, %f21, %f19;
	ld.shared.f32 	%f23, [%r2+104];
	ld.shared.f32 	%f24, [%r8+3328];
	fma.rn.f32 	%f25, %f23, %f24, %f22;
	ld.shared.f32 	%f26, [%r2+100];
	ld.shared.f32 	%f27, [%r8+3200];
	fma.rn.f32 	%f28, %f26, %f27, %f25;
	ld.shared.f32 	%f29, [%r2+96];
	ld.shared.f32 	%f30, [%r8+3072];
	fma.rn.f32 	%f31, %f29, %f30, %f28;
	ld.shared.f32 	%f32, [%r2+92];
	ld.shared.f32 	%f33, [%r8+2944];
	fma.rn.f32 	%f34, %f32, %f33, %f31;
	ld.shared.f32 	%f35, [%r2+88];
	ld.shared.f32 	%f36, [%r8+2816];
	fma.rn.f32 	%f37, %f35, %f36, %f34;
	ld.shared.f32 	%f38, [%r2+84];
	ld.shared.f32 	%f39, [%r8+2688];
	fma.rn.f32 	%f40, %f38, %f39, %f37;
	ld.shared.f32 	%f41, [%r2+80];
	ld.shared.f32 	%f42, [%r8+2560];
	fma.rn.f32 	%f43, %f41, %f42, %f40;
	ld.shared.f32 	%f44, [%r2+76];
	ld.shared.f32 	%f45, [%r8+2432];
	fma.rn.f32 	%f46, %f44, %f45, %f43;
	ld.shared.f32 	%f47, [%r2+72];
	ld.shared.f32 	%f48, [%r8+2304];
	fma.rn.f32 	%f49, %f47, %f48, %f46;
	ld.shared.f32 	%f50, [%r2+68];
	ld.shared.f32 	%f51, [%r8+2176];
	fma.rn.f32 	%f52, %f50, %f51, %f49;
	ld.shared.f32 	%f53, [%r2+64];
	ld.shared.f32 	%f54, [%r8+2048];
	fma.rn.f32 	%f55, %f53, %f54, %f52;
	ld.shared.f32 	%f56, [%r2+60];
	ld.shared.f32 	%f57, [%r8+1920];
	fma.rn.f32 	%f58, %f56, %f57, %f55;
	ld.shared.f32 	%f59, [%r2+56];
	ld.shared.f32 	%f60, [%r8+1792];
	fma.rn.f32 	%f61, %f59, %f60, %f58;
	ld.shared.f32 	%f62, [%r2+52];
	ld.shared.f32 	%f63, [%r8+1664];
	fma.rn.f32 	%f64, %f62, %f63, %f61;
	ld.shared.f32 	%f65, [%r2+48];
	ld.shared.f32 	%f66, [%r8+1536];
	fma.rn.f32 	%f67, %f65, %f66, %f64;
	ld.shared.f32 	%f68, [%r2+44];
	ld.shared.f32 	%f69, [%r8+1408];
	fma.rn.f32 	%f70, %f68, %f69, %f67;
	ld.shared.f32 	%f71, [%r2+40];
	ld.shared.f32 	%f72, [%r8+1280];
	fma.rn.f32 	%f73, %f71, %f72, %f70;
	ld.shared.f32 	%f74, [%r2+36];
	ld.shared.f32 	%f75, [%r8+1152];
	fma.rn.f32 	%f76, %f74, %f75, %f73;
	ld.shared.f32 	%f77, [%r2+32];
	ld.shared.f32 	%f78, [%r8+1024];
	fma.rn.f32 	%f79, %f77, %f78, %f76;
	ld.shared.f32 	%f80, [%r2+28];
	ld.shared.f32 	%f81, [%r8+896];
	fma.rn.f32 	%f82, %f80, %f81, %f79;
	ld.shared.f32 	%f83, [%r2+24];
	ld.shared.f32 	%f84, [%r8+768];
	fma.rn.f32 	%f85, %f83, %f84, %f82;
	ld.shared.f32 	%f86, [%r2+20];
	ld.shared.f32 	%f87, [%r8+640];
	fma.rn.f32 	%f88, %f86, %f87, %f85;
	ld.shared.f32 	%f89, [%r2+16];
	ld.shared.f32 	%f90, [%r8+512];
	fma.rn.f32 	%f91, %f89, %f90, %f88;
	ld.shared.f32 	%f92, [%r2+12];
	ld.shared.f32 	%f93, [%r8+384];
	fma.rn.f32 	%f94, %f92, %f93, %f91;
	ld.shared.f32 	%f95, [%r2+8];
	ld.shared.f32 	%f96, [%r8+256];
	fma.rn.f32 	%f97, %f95, %f96, %f94;
	ld.shared.f32 	%f98, [%r2+4];
	ld.shared.f32 	%f99, [%r8+128];
	fma.rn.f32 	%f100, %f98, %f99, %f97;
	ld.shared.f32 	%f101, [%r2];
	ld.shared.f32 	%f102, [%r8];
	fma.rn.f32 	%f198, %f101, %f102, %f100;
$L__BB1_4:
	bar.sync 	0;
	add.s32 	%r30, %r30, 1;
	add.s32 	%r29, %r29, 32768;
	add.s32 	%r28, %r28, 32;
	setp.ne.s32 	%p2, %r30, 32;
	@%p2 bra 	$L__BB1_1;
	cvta.to.global.u64 	%rd10, %rd3;
	add.s32 	%r27, %r1, %r4;
	mul.wide.s32 	%rd11, %r27, 4;
	add.s64 	%rd12, %rd10, %rd11;
	st.global.f32 	[%rd12], %f198;
	ret;

}


// ===== COMPILED SASS (sm_100) =====

	.target	sm_100

	.elftype	@"ET_EXEC"


//--------------------- .note.nv.tkinfo           --------------------------
	.section	.note.nv.tkinfo,"",@"SHT_NOTE"
	.sectionflags	@"SHF_NOTE_NV_TKINFO"
	.tkinfo
        /*0018*/ 	.word	0x00000002
        /*0030*/ 	.string	""
        /*0030*/ 	.string	"ptxas"
        /*0030*/ 	.string	"Cuda compilation tools, release 13.0, V13.0.88"
        /*0030*/ 	.string	"Build cuda_13.0.r13.0/compiler.36424714_0"
        /*0030*/ 	.string	"-arch sm_100 -m 64 "



//--------------------- .note.nv.cuinfo           --------------------------
	.section	.note.nv.cuinfo,"",@"SHT_NOTE"
	.sectionflags	@"SHF_NOTE_NV_CUINFO"
        /*0018*/ 	.short	0x0002
        /*001a*/ 	.short	0x0064
        /*001c*/ 	.short	0x0082
	.zero		2


//--------------------- .nv.info                  --------------------------
	.section	.nv.info,"",@"SHT_CUDA_INFO"
	.align	4


	//----- nvinfo : EIATTR_REGCOUNT
	.align		4
        /*0000*/ 	.byte	0x04, 0x2f
        /*0002*/ 	.short	(.L_1 - .L_0)
	.align		4
.L_0:
        /*0004*/ 	.word	index@(_Z18matrixMulOptimizedPfS_S_)
        /*0008*/ 	.word	0x00000020


	//----- nvinfo : EIATTR_FRAME_SIZE
	.align		4
.L_1:
        /*000c*/ 	.byte	0x04, 0x11
        /*000e*/ 	.short	(.L_3 - .L_2)
	.align		4
.L_2:
        /*0010*/ 	.word	index@(_Z18matrixMulOptimizedPfS_S_)
        /*0014*/ 	.word	0x00000000


	//----- nvinfo : EIATTR_REGCOUNT
	.align		4
.L_3:
        /*0018*/ 	.byte	0x04, 0x2f
        /*001a*/ 	.short	(.L_5 - .L_4)
	.align		4
.L_4:
        /*001c*/ 	.word	index@(_Z18matrixMulDivergentPfS_S_)
        /*0020*/ 	.word	0x00000020


	//----- nvinfo : EIATTR_FRAME_SIZE
	.align		4
.L_5:
        /*0024*/ 	.byte	0x04, 0x11
        /*0026*/ 	.short	(.L_7 - .L_6)
	.align		4
.L_6:
        /*0028*/ 	.word	index@(_Z18matrixMulDivergentPfS_S_)
        /*002c*/ 	.word	0x00000000


	//----- nvinfo : EIATTR_MIN_STACK_SIZE
	.align		4
.L_7:
        /*0030*/ 	.byte	0x04, 0x12
        /*0032*/ 	.short	(.L_9 - .L_8)
	.align		4
.L_8:
        /*0034*/ 	.word	index@(_Z18matrixMulDivergentPfS_S_)
        /*0038*/ 	.word	0x00000000


	//----- nvinfo : EIATTR_MIN_STACK_SIZE
	.align		4
.L_9:
        /*003c*/ 	.byte	0x04, 0x12
        /*003e*/ 	.short	(.L_11 - .L_10)
	.align		4
.L_10:
        /*0040*/ 	.word	index@(_Z18matrixMulOptimizedPfS_S_)
        /*0044*/ 	.word	0x00000000
.L_11:


//--------------------- .nv.compat                --------------------------
	.section	.nv.compat,"",@"SHT_CUDA_COMPAT_INFO"
	.align	4
        /*0000*/ 	.byte	0x02, 0x09, 0x00, 0x00, 0x02, 0x02, 0x01, 0x00, 0x02, 0x05, 0x05, 0x00, 0x03, 0x07, 0x01, 0x01
        /*0010*/ 	.byte	0x02, 0x03, 0x00, 0x00, 0x02, 0x06, 0x01, 0x00, 0x04, 0x0b, 0x08, 0x00, 0x09, 0x00, 0x00, 0x00
        /*0020*/ 	.byte	0x00, 0x00, 0x00, 0x00


//--------------------- .nv.info._Z18matrixMulDivergentPfS_S_ --------------------------
	.section	.nv.info._Z18matrixMulDivergentPfS_S_,"",@"SHT_CUDA_INFO"
	.sectionflags	@""
	.align	4


	//----- nvinfo : EIATTR_CUDA_API_VERSION
	.align		4
        /*0000*/ 	.byte	0x04, 0x37
        /*0002*/ 	.short	(.L_13 - .L_12)
.L_12:
        /*0004*/ 	.word	0x00000082


	//----- nvinfo : EIATTR_KPARAM_INFO
	.align		4
.L_13:
        /*0008*/ 	.byte	0x04, 0x17
        /*000a*/ 	.short	(.L_15 - .L_14)
.L_14:
        /*000c*/ 	.word	0x00000000
        /*0010*/ 	.short	0x0002
        /*0012*/ 	.short	0x0010
        /*0014*/ 	.byte	0x00, 0xf5, 0x21, 0x00


	//----- nvinfo : EIATTR_KPARAM_INFO
	.align		4
.L_15:
        /*0018*/ 	.byte	0x04, 0x17
        /*001a*/ 	.short	(.L_17 - .L_16)
.L_16:
        /*001c*/ 	.word	0x00000000
        /*0020*/ 	.short	0x0001
        /*0022*/ 	.short	0x0008
        /*0024*/ 	.byte	0x00, 0xf5, 0x21, 0x00


	//----- nvinfo : EIATTR_KPARAM_INFO
	.align		4
.L_17:
        /*0028*/ 	.byte	0x04, 0x17
        /*002a*/ 	.short	(.L_19 - .L_18)
.L_18:
        /*002c*/ 	.word	0x00000000
        /*0030*/ 	.short	0x0000
        /*0032*/ 	.short	0x0000
        /*0034*/ 	.byte	0x00, 0xf5, 0x21, 0x00


	//----- nvinfo : EIATTR_SPARSE_MMA_MASK
	.align		4
.L_19:
        /*0038*/ 	.byte	0x03, 0x50
        /*003a*/ 	.short	0x0000


	//----- nvinfo : EIATTR_MAXREG_COUNT
	.align		4
        /*003c*/ 	.byte	0x03, 0x1b
        /*003e*/ 	.short	0x00ff


	//----- nvinfo : EIATTR_NUM_BARRIERS
	.align		4
        /*0040*/ 	.byte	0x02, 0x4c
        /*0042*/ 	.byte	0x01
	.zero		1


	//----- nvinfo : EIATTR_MERCURY_ISA_VERSION
	.align		4
        /*0044*/ 	.byte	0x03, 0x5f
        /*0046*/ 	.short	0x0101


	//----- nvinfo : EIATTR_VRC_CTA_INIT_COUNT
	.align		4
        /*0048*/ 	.byte	0x02, 0x4a
	.zero		1
	.zero		1


	//----- nvinfo : EIATTR_EXIT_INSTR_OFFSETS
	.align		4
        /*004c*/ 	.byte	0x04, 0x1c
        /*004e*/ 	.short	(.L_21 - .L_20)


	//   ....[0]....
.L_20:
        /*0050*/ 	.word	0x00000be0


	//----- nvinfo : EIATTR_CRS_STACK_SIZE
	.align		4
.L_21:
        /*0054*/ 	.byte	0x04, 0x1e
        /*0056*/ 	.short	(.L_23 - .L_22)
.L_22:
        /*0058*/ 	.word	0x00000000


	//----- nvinfo : EIATTR_CBANK_PARAM_SIZE
	.align		4
.L_23:
        /*005c*/ 	.byte	0x03, 0x19
        /*005e*/ 	.short	0x0018


	//----- nvinfo : EIATTR_PARAM_CBANK
	.align		4
        /*0060*/ 	.byte	0x04, 0x0a
        /*0062*/ 	.short	(.L_25 - .L_24)
	.align		4
.L_24:
        /*0064*/ 	.word	index@(.nv.constant0._Z18matrixMulDivergentPfS_S_)
        /*0068*/ 	.short	0x0380
        /*006a*/ 	.short	0x0018


	//----- nvinfo : EIATTR_SW_WAR
	.align		4
.L_25:
        /*006c*/ 	.byte	0x04, 0x36
        /*006e*/ 	.short	(.L_27 - .L_26)
.L_26:
        /*0070*/ 	.word	0x00000008
.L_27:


//--------------------- .nv.info._Z18matrixMulOptimizedPfS_S_ --------------------------
	.section	.nv.info._Z18matrixMulOptimizedPfS_S_,"",@"SHT_CUDA_INFO"
	.sectionflags	@""
	.align	4


	//----- nvinfo : EIATTR_CUDA_API_VERSION
	.align		4
        /*0000*/ 	.byte	0x04, 0x37
        /*0002*/ 	.short	(.L_29 - .L_28)
.L_28:
        /*0004*/ 	.word	0x00000082


	//----- nvinfo : EIATTR_KPARAM_INFO
	.align		4
.L_29:
        /*0008*/ 	.byte	0x04, 0x17
        /*000a*/ 	.short	(.L_31 - .L_30)
.L_30:
        /*000c*/ 	.word	0x00000000
        /*0010*/ 	.short	0x0002
        /*0012*/ 	.short	0x0010
        /*0014*/ 	.byte	0x00, 0xf5, 0x21, 0x00


	//----- nvinfo : EIATTR_KPARAM_INFO
	.align		4
.L_31:
        /*0018*/ 	.byte	0x04, 0x17
        /*001a*/ 	.short	(.L_33 - .L_32)
.L_32:
        /*001c*/ 	.word	0x00000000
        /*0020*/ 	.short	0x0001
        /*0022*/ 	.short	0x0008
        /*0024*/ 	.byte	0x00, 0xf5, 0x21, 0x00


	//----- nvinfo : EIATTR_KPARAM_INFO
	.align		4
.L_33:
        /*0028*/ 	.byte	0x04, 0x17
        /*002a*/ 	.short	(.L_35 - .L_34)
.L_34:
        /*002c*/ 	.word	0x00000000
        /*0030*/ 	.short	0x0000
        /*0032*/ 	.short	0x0000
        /*0034*/ 	.byte	0x00, 0xf5, 0x21, 0x00


	//----- nvinfo : EIATTR_SPARSE_MMA_MASK
	.align		4
.L_35:
        /*0038*/ 	.byte	0x03, 0x50
        /*003a*/ 	.short	0x0000


	//----- nvinfo : EIATTR_MAXREG_COUNT
	.align		4
        /*003c*/ 	.byte	0x03, 0x1b
        /*003e*/ 	.short	0x00ff


	//----- nvinfo : EIATTR_NUM_BARRIERS
	.align		4
        /*0040*/ 	.byte	0x02, 0x4c
        /*0042*/ 	.byte	0x01
	.zero		1


	//----- nvinfo : EIATTR_MERCURY_ISA_VERSION
	.align		4
        /*0044*/ 	.byte	0x03, 0x5f
        /*0046*/ 	.short	0x0101


	//----- nvinfo : EIATTR_VRC_CTA_INIT_COUNT
	.align		4
        /*0048*/ 	.byte	0x02, 0x4a
	.zero		1
	.zero		1


	//----- nvinfo : EIATTR_EXIT_INSTR_OFFSETS
	.align		4
        /*004c*/ 	.byte	0x04, 0x1c
        /*004e*/ 	.short	(.L_37 - .L_36)


	//   ....[0]....
.L_36:
        /*0050*/ 	.word	0x00000710


	//----- nvinfo : EIATTR_CBANK_PARAM_SIZE
	.align		4
.L_37:
        /*0054*/ 	.byte	0x03, 0x19
        /*0056*/ 	.short	0x0018


	//----- nvinfo : EIATTR_PARAM_CBANK
	.align		4
        /*0058*/ 	.byte	0x04, 0x0a
        /*005a*/ 	.short	(.L_39 - .L_38)
	.align		4
.L_38:
        /*005c*/ 	.word	index@(.nv.constant0._Z18matrixMulOptimizedPfS_S_)
        /*0060*/ 	.short	0x0380
        /*0062*/ 	.short	0x0018


	//----- nvinfo : EIATTR_SW_WAR
	.align		4
.L_39:
        /*0064*/ 	.byte	0x04, 0x36
        /*0066*/ 	.short	(.L_41 - .L_40)
.L_40:
        /*0068*/ 	.word	0x00000008
.L_41:


//--------------------- .nv.callgraph             --------------------------
	.section	.nv.callgraph,"",@"SHT_CUDA_CALLGRAPH"
	.align	4
	.sectionentsize	8
	.align		4
        /*0000*/ 	.word	0x00000000
	.align		4
        /*0004*/ 	.word	0xffffffff
	.align		4
        /*0008*/ 	.word	0x00000000
	.align		4
        /*000c*/ 	.word	0xfffffffe
	.align		4
        /*0010*/ 	.word	0x00000000
	.align		4
        /*0014*/ 	.word	0xfffffffd
	.align		4
        /*0018*/ 	.word	0x00000000
	.align		4
        /*001c*/ 	.word	0xfffffffc


//--------------------- .text._Z18matrixMulDivergentPfS_S_ --------------------------
	.section	.text._Z18matrixMulDivergentPfS_S_,"ax",@progbits
	.align	128
        .global         _Z18matrixMulDivergentPfS_S_
        .type           _Z18matrixMulDivergentPfS_S_,@function
        .size           _Z18matrixMulDivergentPfS_S_,(.L_x_7 - _Z18matrixMulDivergentPfS_S_)
        .other          _Z18matrixMulDivergentPfS_S_,@"STO_CUDA_ENTRY STV_DEFAULT"
_Z18matrixMulDivergentPfS_S_:
.text._Z18matrixMulDivergentPfS_S_:
[----:B------:R-:W-:Y:S01]  /*0000*/  LDC R1, c[0x0][0x37c] ;  /* 0x0000df00ff017b82 */ /* 0x000fe20000000800 */
[----:B------:R-:W0:Y:S07]  /*0010*/  S2R R8, SR_TID.Y ;  /* 0x0000000000087919 */ /* 0x000e2e0000002200 */
[----:B------:R-:W1:Y:S01]  /*0020*/  S2UR UR6, SR_CgaCtaId ;  /* 0x00000000000679c3 */ /* 0x000e620000008800 */
[----:B------:R-:W-:Y:S01]  /*0030*/  UMOV UR4, 0x400 ;  /* 0x0000040000047882 */ /* 0x000fe20000000000 */
[----:B------:R-:W-:Y:S01]  /*0040*/  HFMA2 R23, -RZ, RZ, 0, 0 ;  /* 0x00000000ff177431 */ /* 0x000fe200000001ff */
[----:B------:R-:W2:Y:S01]  /*0050*/  S2R R6, SR_TID.X ;  /* 0x0000000000067919 */ /* 0x000ea20000002100 */
[----:B------:R-:W-:Y:S01]  /*0060*/  UIADD3 UR5, UPT, UPT, UR4, 0x1000, URZ ;  /* 0x0000100004057890 */ /* 0x000fe2000fffe0ff */
[----:B------:R-:W3:Y:S01]  /*0070*/  LDCU.64 UR8, c[0x0][0x358] ;  /* 0x00006b00ff0877ac */ /* 0x000ee20008000a00 */
[----:B------:R-:W4:Y:S02]  /*0080*/  S2R R4, SR_CTAID.Y ;  /* 0x0000000000047919 */ /* 0x000f240000002600 */
[----:B------:R-:W3:Y:S01]  /*0090*/  LDC.64 R20, c[0x0][0x380] ;  /* 0x0000e000ff147b82 */ /* 0x000ee20000000a00 */
[----:B------:R-:W5:Y:S07]  /*00a0*/  S2R R0, SR_CTAID.X ;  /* 0x0000000000007919 */ /* 0x000f6e0000002500 */
[----:B------:R-:W3:Y:S01]  /*00b0*/  LDC.64 R18, c[0x0][0x388] ;  /* 0x0000e200ff127b82 */ /* 0x000ee20000000a00 */
[----:B-1----:R-:W-:-:S02]  /*00c0*/  ULEA UR4, UR6, UR4, 0x18 ;  /* 0x0000000406047291 */ /* 0x002fc4000f8ec0ff */
[----:B------:R-:W-:Y:S01]  /*00d0*/  ULEA UR5, UR6, UR5, 0x18 ;  /* 0x0000000506057291 */ /* 0x000fe2000f8ec0ff */
[----:B0-----:R-:W-:-:S03]  /*00e0*/  SHF.L.U32 R2, R8, 0xa, RZ ;  /* 0x0000000a08027819 */ /* 0x001fc600000006ff */
[----:B------:R-:W-:Y:S01]  /*00f0*/  LEA R7, R8, UR4, 0x7 ;  /* 0x0000000408077c11 */ /* 0x000fe2000f8e38ff */
[----:B------:R-:W-:Y:S01]  /*0100*/  UMOV UR4, URZ ;  /* 0x000000ff00047c82 */ /* 0x000fe20008000000 */
[----:B--2---:R-:W-:Y:S02]  /*0110*/  LOP3.LUT R3, R2, R6, RZ, 0xfc, !PT ;  /* 0x0000000602037212 */ /* 0x004fe400078efcff */
[----:B------:R-:W-:Y:S02]  /*0120*/  LEA R5, R6, UR5, 0x2 ;  /* 0x0000000506057c11 */ /* 0x000fe4000f8e10ff */
[----:B----4-:R-:W-:Y:S02]  /*0130*/  LEA R17, R4, R3, 0xf ;  /* 0x0000000304117211 */ /* 0x010fe400078e78ff */
[C---:B------:R-:W-:Y:S02]  /*0140*/  LOP3.LUT P0, RZ, R6.reuse, 0x1, RZ, 0xc0, !PT ;  /* 0x0000000106ff7812 */ /* 0x040fe4000780c0ff */
[----:B------:R-:W-:-:S02]  /*0150*/  LEA R6, R6, R7, 0x2 ;  /* 0x0000000706067211 */ /* 0x000fc400078e10ff */
[----:B-----5:R-:W-:Y:S02]  /*0160*/  LEA R3, R0, R3, 0x5 ;  /* 0x0000000300037211 */ /* 0x020fe400078e28ff */
[----:B------:R-:W-:Y:S02]  /*0170*/  LEA R4, R8, R5, 0x7 ;  /* 0x0000000508047211 */ /* 0x000fe400078e38ff */
[----:B------:R-:W-:-:S07]  /*0180*/  MOV R2, R17 ;  /* 0x0000001100027202 */ /* 0x000fce0000000f00 */
.L_x_3:
[----:B---3--:R-:W-:-:S04]  /*0190*/  IMAD.WIDE R8, R2, 0x4, R20 ;  /* 0x0000000402087825 */ /* 0x008fc800078e0214 */
[----:B------:R-:W-:Y:S02]  /*01a0*/  IMAD.WIDE.U32 R10, R3, 0x4, R18 ;  /* 0x00000004030a7825 */ /* 0x000fe400078e0012 */
[----:B------:R-:W2:Y:S04]  /*01b0*/  LDG.E R9, desc[UR8][R8.64] ;  /* 0x0000000808097981 */ /* 0x000ea8000c1e1900 */
[----:B------:R-:W3:Y:S01]  /*01c0*/  LDG.E R11, desc[UR8][R10.64] ;  /* 0x000000080a0b7981 */ /* 0x000ee2000c1e1900 */
[----:B------:R-:W-:Y:S01]  /*01d0*/  UIADD3 UR4, UPT, UPT, UR4, 0x1, URZ ;  /* 0x0000000104047890 */ /* 0x000fe2000fffe0ff */
[----:B------:R-:W-:Y:S03]  /*01e0*/  BSSY.RECONVERGENT B0, `(.L_x_0) ;  /* 0x0000097000007945 */ /* 0x000fe60003800200 */
[----:B------:R-:W-:Y:S01]  /*01f0*/  UISETP.NE.AND UP0, UPT, UR4, 0x20, UPT ;  /* 0x000000200400788c */ /* 0x000fe2000bf05270 */
[----:B--2---:R0:W-:Y:S04]  /*0200*/  STS [R6], R9 ;  /* 0x0000000906007388 */ /* 0x0041e80000000800 */
[----:B---3--:R0:W-:Y:S01]  /*0210*/  STS [R4], R11 ;  /* 0x0000000b04007388 */ /* 0x0081e20000000800 */
[----:B------:R-:W-:Y:S06]  /*0220*/  BAR.SYNC.DEFER_BLOCKING 0x0 ;  /* 0x0000000000007b1d */ /* 0x000fec0000010000 */
[----:B------:R-:W-:Y:S05]  /*0230*/  @P0 BRA `(.L_x_1) ;  /* 0x0000000400240947 */ /* 0x000fea0003800000 */
[----:B------:R-:W-:Y:S04]  /*0240*/  LDS R16, [R5] ;  /* 0x0000000005107984 */ /* 0x000fe80000000800 */
[----:B------:R-:W1:Y:S04]  /*0250*/  LDS.128 R12, [R7] ;  /* 0x00000000070c7984 */ /* 0x000e680000000c00 */
[----:B------:R-:W2:Y:S04]  /*0260*/  LDS R29, [R5+0x80] ;  /* 0x00008000051d7984 */ /* 0x000ea80000000800 */
[----:B------:R-:W3:Y:S04]  /*0270*/  LDS R27, [R5+0x100] ;  /* 0x00010000051b7984 */ /* 0x000ee80000000800 */
[----:B------:R-:W4:Y:S04]  /*0280*/  LDS R22, [R5+0x180] ;  /* 0x0001800005167984 */ /* 0x000f280000000800 */
[----:B------:R-:W-:Y:S04]  /*0290*/  LDS R25, [R5+0x200] ;  /* 0x0002000005197984 */ /* 0x000fe80000000800 */
[----:B0-----:R-:W0:Y:S04]  /*02a0*/  LDS.128 R8, [R7+0x10] ;  /* 0x0000100007087984 */ /* 0x001e280000000c00 */
[----:B------:R-:W-:Y:S04]  /*02b0*/  LDS R24, [R5+0x380] ;  /* 0x0003800005187984 */ /* 0x000fe80000000800 */
[----:B------:R-:W-:Y:S01]  /*02c0*/  LDS R26, [R5+0x580] ;  /* 0x00058000051a7984 */ /* 0x000fe20000000800 */
[----:B-1----:R-:W-:-:S03]  /*02d0*/  FFMA R12, R12, R16, R23 ;  /* 0x000000100c0c7223 */ /* 0x002fc60000000017 */
[----:B------:R-:W1:Y:S01]  /*02e0*/  LDS R16, [R5+0x280] ;  /* 0x0002800005107984 */ /* 0x000e620000000800 */
[----:B--2---:R-:W-:-:S03]  /*02f0*/  FFMA R12, R29, R13, R12 ;  /* 0x0000000d1d0c7223 */ /* 0x004fc6000000000c */
[----:B------:R-:W2:Y:S01]  /*0300*/  LDS R29, [R5+0x300] ;  /* 0x00030000051d7984 */ /* 0x000ea20000000800 */
[----:B---3--:R-:W-:-:S04]  /*0310*/  FFMA R27, R27, R14, R12 ;  /* 0x0000000e1b1b7223 */ /* 0x008fc8000000000c */
[----:B----4-:R-:W-:Y:S02]  /*0320*/  FFMA R23, R22, R15, R27 ;  /* 0x0000000f16177223 */ /* 0x010fe4000000001b */
[----:B------:R-:W-:Y:S04]  /*0330*/  LDS R27, [R5+0x400] ;  /* 0x00040000051b7984 */ /* 0x000fe80000000800 */
[----:B------:R-:W3:Y:S01]  /*0340*/  LDS.128 R12, [R7+0x20] ;  /* 0x00002000070c7984 */ /* 0x000ee20000000c00 */
[----:B0-----:R-:W-:-:S03]  /*0350*/  FFMA R23, R8, R25, R23 ;  /* 0x0000001908177223 */ /* 0x001fc60000000017 */
[----:B------:R-:W0:Y:S04]  /*0360*/  LDS R22, [R5+0x480] ;  /* 0x0004800005167984 */ /* 0x000e280000000800 */
[----:B------:R-:W-:Y:S01]  /*0370*/  LDS R25, [R5+0x600] ;  /* 0x0006000005197984 */ /* 0x000fe20000000800 */
[----:B-1----:R-:W-:-:S03]  /*0380*/  FFMA R16, R16, R9, R23 ;  /* 0x0000000910107223 */ /* 0x002fc60000000017 */
[----:B------:R-:W1:Y:S01]  /*0390*/  LDS R23, [R5+0x500] ;  /* 0x0005000005177984 */ /* 0x000e620000000800 */
[----:B--2---:R-:W-:-:S03]  /*03a0*/  FFMA R29, R29, R10, R16 ;  /* 0x0000000a1d1d7223 */ /* 0x004fc60000000010 */
[----:B------:R-:W-:Y:S01]  /*03b0*/  LDS R16, [R5+0x680] ;  /* 0x0006800005107984 */ /* 0x000fe20000000800 */
[----:B------:R-:W-:-:S03]  /*03c0*/  FFMA R29, R24, R11, R29 ;  /* 0x0000000b181d7223 */ /* 0x000fc6000000001d */
[----:B------:R-:W2:Y:S04]  /*03d0*/  LDS.128 R8, [R7+0x30] ;  /* 0x0000300007087984 */ /* 0x000ea80000000c00 */
[----:B------:R-:W-:Y:S01]  /*03e0*/  LDS R24, [R5+0x780] ;  /* 0x0007800005187984 */ /* 0x000fe20000000800 */
[----:B---3--:R-:W-:-:S04]  /*03f0*/  FFMA R27, R12, R27, R29 ;  /* 0x0000001b0c1b7223 */ /* 0x008fc8000000001d */
[----:B0-----:R-:W-:Y:S02]  /*0400*/  FFMA R22, R22, R13, R27 ;  /* 0x0000000d16167223 */ /* 0x001fe4000000001b */
[----:B------:R-:W0:Y:S02]  /*0410*/  LDS R27, [R5+0x700] ;  /* 0x00070000051b7984 */ /* 0x000e240000000800 */
[----:B-1----:R-:W-:Y:S02]  /*0420*/  FFMA R23, R23, R14, R22 ;  /* 0x0000000e17177223 */ /* 0x002fe40000000016 */
[----:B------:R-:W-:Y:S02]  /*0430*/  LDS R22, [R5+0x880] ;  /* 0x0008800005167984 */ /* 0x000fe40000000800 */
[----:B------:R-:W-:Y:S02]  /*0440*/  FFMA R29, R26, R15, R23 ;  /* 0x0000000f1a1d7223 */ /* 0x000fe40000000017 */
[----:B------:R-:W-:Y:S02]  /*0450*/  LDS R23, [R5+0x800] ;  /* 0x0008000005177984 */ /* 0x000fe40000000800 */
[----:B--2---:R-:W-:-:S02]  /*0460*/  FFMA R25, R8, R25, R29 ;  /* 0x0000001908197223 */ /* 0x004fc4000000001d */
[----:B------:R-:W1:Y:S02]  /*0470*/  LDS.128 R12, [R7+0x40] ;  /* 0x00004000070c7984 */ /* 0x000e640000000c00 */
[----:B------:R-:W-:Y:S02]  /*0480*/  FFMA R16, R16, R9, R25 ;  /* 0x0000000910107223 */ /* 0x000fe40000000019 */
[----:B------:R-:W2:Y:S04]  /*0490*/  LDS R29, [R5+0x900] ;  /* 0x00090000051d7984 */ /* 0x000ea80000000800 */
[----:B------:R-:W3:Y:S01]  /*04a0*/  LDS R26, [R5+0x980] ;  /* 0x00098000051a7984 */ /* 0x000ee20000000800 */
[----:B0-----:R-:W-:-:S03]  /*04b0*/  FFMA R27, R27, R10, R16 ;  /* 0x0000000a1b1b7223 */ /* 0x001fc60000000010 */
[----:B------:R-:W-:Y:S01]  /*04c0*/  LDS R25, [R5+0xa00] ;  /* 0x000a000005197984 */ /* 0x000fe20000000800 */
[----:B------:R-:W-:-:S03]  /*04d0*/  FFMA R27, R24, R11, R27 ;  /* 0x0000000b181b7223 */ /* 0x000fc6000000001b */
[----:B------:R-:W0:Y:S04]  /*04e0*/  LDS.128 R8, [R7+0x50] ;  /* 0x0000500007087984 */ /* 0x000e280000000c00 */
[----:B------:R-:W4:Y:S04]  /*04f0*/  LDS R16, [R5+0xa80] ;  /* 0x000a800005107984 */ /* 0x000f280000000800 */
[----:B------:R-:W-:Y:S01]  /*0500*/  LDS R24, [R5+0xb80] ;  /* 0x000b800005187984 */ /* 0x000fe20000000800 */
[----:B-1----:R-:W-:-:S03]  /*0510*/  FFMA R23, R12, R23, R27 ;  /* 0x000000170c177223 */ /* 0x002fc6000000001b */
[----:B------:R-:W-:Y:S01]  /*0520*/  LDS R27, [R5+0xc00] ;  /* 0x000c0000051b7984 */ /* 0x000fe20000000800 */
[----:B------:R-:W-:-:S03]  /*0530*/  FFMA R22, R22, R13, R23 ;  /* 0x0000000d16167223 */ /* 0x000fc60000000017 */
[----:B------:R-:W1:Y:S01]  /*0540*/  LDS R23, [R5+0xb00] ;  /* 0x000b000005177984 */ /* 0x000e620000000800 */
[----:B--2---:R-:W-:-:S03]  /*0550*/  FFMA R29, R29, R14, R22 ;  /* 0x0000000e1d1d7223 */ /* 0x004fc60000000016 */
[----:B------:R-:W-:Y:S01]  /*0560*/  LDS R22, [R5+0xc80] ;  /* 0x000c800005167984 */ /* 0x000fe20000000800 */
[----:B---3--:R-:W-:-:S03]  /*0570*/  FFMA R29, R26, R15, R29 ;  /* 0x0000000f1a1d7223 */ /* 0x008fc6000000001d */
[----:B------:R-:W2:Y:S01]  /*0580*/  LDS.128 R12, [R7+0x60] ;  /* 0x00006000070c7984 */ /* 0x000ea20000000c00 */
[----:B0-----:R-:W-:-:S03]  /*0590*/  FFMA R25, R8, R25, R29 ;  /* 0x0000001908197223 */ /* 0x001fc6000000001d */
[----:B------:R-:W-:Y:S01]  /*05a0*/  LDS R26, [R5+0xf00] ;  /* 0x000f0000051a7984 */ /* 0x000fe20000000800 */
[----:B----4-:R-:W-:-:S03]  /*05b0*/  FFMA R16, R16, R9, R25 ;  /* 0x0000000910107223 */ /* 0x010fc60000000019 */
[----:B------:R-:W0:Y:S01]  /*05c0*/  LDS R25, [R5+0xd00] ;  /* 0x000d000005197984 */ /* 0x000e220000000800 */
[----:B-1----:R-:W-:-:S03]  /*05d0*/  FFMA R23, R23, R10, R16 ;  /* 0x0000000a17177223 */ /* 0x002fc60000000010 */
[----:B------:R-:W1:Y:S01]  /*05e0*/  LDS R16, [R5+0xd80] ;  /* 0x000d800005107984 */ /* 0x000e620000000800 */
[----:B------:R-:W-:-:S03]  /*05f0*/  FFMA R29, R24, R11, R23 ;  /* 0x0000000b181d7223 */ /* 0x000fc60000000017 */
[----:B------:R-:W-:Y:S01]  /*0600*/  LDS R23, [R5+0xe00] ;  /* 0x000e000005177984 */ /* 0x000fe20000000800 */
[----:B--2---:R-:W-:-:S03]  /*0610*/  FFMA R27, R12, R27, R29 ;  /* 0x0000001b0c1b7223 */ /* 0x004fc6000000001d */
[----:B------:R-:W2:Y:S01]  /*0620*/  LDS.128 R8, [R7+0x70] ;  /* 0x0000700007087984 */ /* 0x000ea20000000c00 */
[----:B------:R-:W-:-:S03]  /*0630*/  FFMA R24, R22, R13, R27 ;  /* 0x0000000d16187223 */ /* 0x000fc6000000001b */
[----:B------:R-:W3:Y:S01]  /*0640*/  LDS R12, [R5+0xe80] ;  /* 0x000e8000050c7984 */ /* 0x000ee20000000800 */
[----:B0-----:R-:W-:-:S03]  /*0650*/  FFMA R25, R25, R14, R24 ;  /* 0x0000000e19197223 */ /* 0x001fc60000000018 */
[----:B------:R-:W0:Y:S01]  /*0660*/  LDS R22, [R5+0xf80] ;  /* 0x000f800005167984 */ /* 0x000e220000000800 */
[----:B-1----:R-:W-:-:S04]  /*0670*/  FFMA R15, R16, R15, R25 ;  /* 0x0000000f100f7223 */ /* 0x002fc80000000019 */
[----:B--2---:R-:W-:-:S04]  /*0680*/  FFMA R15, R8, R23, R15 ;  /* 0x00000017080f7223 */ /* 0x004fc8000000000f */
[----:B---3--:R-:W-:-:S04]  /*0690*/  FFMA R9, R12, R9, R15 ;  /* 0x000000090c097223 */ /* 0x008fc8000000000f */
[----:B------:R-:W-:-:S04]  /*06a0*/  FFMA R9, R26, R10, R9 ;  /* 0x0000000a1a097223 */ /* 0x000fc80000000009 */
[----:B0-----:R-:W-:Y:S01]  /*06b0*/  FFMA R23, R22, R11, R9 ;  /* 0x0000000b16177223 */ /* 0x001fe20000000009 */
[----:B------:R-:W-:Y:S06]  /*06c0*/  BRA `(.L_x_2) ;  /* 0x0000000400207947 */ /* 0x000fec0003800000 */
.L_x_1:
[----:B------:R-:W-:Y:S04]  /*06d0*/  LDS R24, [R5+0xf80] ;  /* 0x000f800005187984 */ /* 0x000fe80000000800 */
[----:B------:R-:W1:Y:S04]  /*06e0*/  LDS.128 R12, [R7+0x70] ;  /* 0x00007000070c7984 */ /* 0x000e680000000c00 */
        /* <DEDUP_REMOVED lines=11> */
[----:B---3--:R-:W-:-:S03]  /*07a0*/  FFMA R13, R16, R13, R15 ;  /* 0x0000000d100d7223 */ /* 0x008fc6000000000f */
[----:B------:R-:W-:Y:S01]  /*07b0*/  LDS R16, [R5+0xb80] ;  /* 0x000b800005107984 */ /* 0x000fe20000000800 */
[----:B----4-:R-:W-:-:S03]  /*07c0*/  FFMA R25, R12, R25, R13 ;  /* 0x000000190c197223 */ /* 0x010fc6000000000d */
[----:B------:R-:W3:Y:S04]  /*07d0*/  LDS.128 R12, [R7+0x50] ;  /* 0x00005000070c7984 */ /* 0x000ee80000000c00 */
[----:B------:R-:W-:Y:S01]  /*07e0*/  LDS R26, [R5+0xa80] ;  /* 0x000a8000051a7984 */ /* 0x000fe20000000800 */
[----:B0-----:R-:W-:-:S03]  /*07f0*/  FFMA R22, R22, R11, R25 ;  /* 0x0000000b16167223 */ /* 0x001fc60000000019 */
[----:B------:R-:W0:Y:S01]  /*0800*/  LDS R25, [R5+0xb00] ;  /* 0x000b000005197984 */ /* 0x000e220000000800 */
[----:B-1----:R-:W-:-:S03]  /*0810*/  FFMA R23, R23, R10, R22 ;  /* 0x0000000a17177223 */ /* 0x002fc60000000016 */
[----:B------:R-:W-:Y:S01]  /*0820*/  LDS R22, [R5+0x980] ;  /* 0x0009800005167984 */ /* 0x000fe20000000800 */
[----:B--2---:R-:W-:-:S03]  /*0830*/  FFMA R9, R24, R9, R23 ;  /* 0x0000000918097223 */ /* 0x004fc60000000017 */
[----:B------:R-:W-:Y:S01]  /*0840*/  LDS R23, [R5+0x900] ;  /* 0x0009000005177984 */ /* 0x000fe20000000800 */
[----:B------:R-:W-:-:S03]  /*0850*/  FFMA R27, R8, R27, R9 ;  /* 0x0000001b081b7223 */ /* 0x000fc60000000009 */
[----:B------:R-:W1:Y:S01]  /*0860*/  LDS.128 R8, [R7+0x40] ;  /* 0x0000400007087984 */ /* 0x000e620000000c00 */
[----:B---3--:R-:W-:-:S03]  /*0870*/  FFMA R16, R16, R15, R27 ;  /* 0x0000000f10107223 */ /* 0x008fc6000000001b */
[----:B------:R-:W2:Y:S04]  /*0880*/  LDS R24, [R5+0x880] ;  /* 0x0008800005187984 */ /* 0x000ea80000000800 */
[----:B------:R-:W3:Y:S01]  /*0890*/  LDS R27, [R5+0x800] ;  /* 0x00080000051b7984 */ /* 0x000ee20000000800 */
[----:B0-----:R-:W-:-:S03]  /*08a0*/  FFMA R25, R25, R14, R16 ;  /* 0x0000000e19197223 */ /* 0x001fc60000000010 */
[----:B------:R-:W-:Y:S01]  /*08b0*/  LDS R16, [R5+0x780] ;  /* 0x0007800005107984 */ /* 0x000fe20000000800 */
[----:B------:R-:W-:-:S03]  /*08c0*/  FFMA R13, R26, R13, R25 ;  /* 0x0000000d1a0d7223 */ /* 0x000fc60000000019 */
[----:B------:R-:W-:Y:S01]  /*08d0*/  LDS R25, [R5+0x700] ;  /* 0x0007000005197984 */ /* 0x000fe20000000800 */
[----:B------:R-:W-:-:S03]  /*08e0*/  FFMA R29, R12, R29, R13 ;  /* 0x0000001d0c1d7223 */ /* 0x000fc6000000000d */
[----:B------:R-:W0:Y:S04]  /*08f0*/  LDS.128 R12, [R7+0x30] ;  /* 0x00003000070c7984 */ /* 0x000e280000000c00 */
[----:B------:R-:W4:Y:S01]  /*0900*/  LDS R26, [R5+0x680] ;  /* 0x00068000051a7984 */ /* 0x000f220000000800 */
[----:B-1----:R-:W-:-:S03]  /*0910*/  FFMA R22, R22, R11, R29 ;  /* 0x0000000b16167223 */ /* 0x002fc6000000001d */
[----:B------:R-:W1:Y:S01]  /*0920*/  LDS R29, [R5+0x600] ;  /* 0x00060000051d7984 */ /* 0x000e620000000800 */
[----:B------:R-:W-:-:S03]  /*0930*/  FFMA R23, R23, R10, R22 ;  /* 0x0000000a17177223 */ /* 0x000fc60000000016 */
[----:B------:R-:W-:Y:S01]  /*0940*/  LDS R22, [R5+0x580] ;  /* 0x0005800005167984 */ /* 0x000fe20000000800 */
[----:B--2---:R-:W-:-:S03]  /*0950*/  FFMA R9, R24, R9, R23 ;  /* 0x0000000918097223 */ /* 0x004fc60000000017 */
[----:B------:R-:W-:Y:S01]  /*0960*/  LDS R23, [R5+0x500] ;  /* 0x0005000005177984 */ /* 0x000fe20000000800 */
[----:B---3--:R-:W-:-:S03]  /*0970*/  FFMA R27, R8, R27, R9 ;  /* 0x0000001b081b7223 */ /* 0x008fc60000000009 */
[----:B------:R-:W2:Y:S04]  /*0980*/  LDS.128 R8, [R7+0x20] ;  /* 0x0000200007087984 */ /* 0x000ea80000000c00 */
[----:B------:R-:W-:Y:S01]  /*0990*/  LDS R24, [R5+0x380] ;  /* 0x0003800005187984 */ /* 0x000fe20000000800 */
[----:B0-----:R-:W-:-:S03]  /*09a0*/  FFMA R16, R16, R15, R27 ;  /* 0x0000000f10107223 */ /* 0x001fc6000000001b */
[----:B------:R-:W-:Y:S01]  /*09b0*/  LDS R27, [R5+0x400] ;  /* 0x00040000051b7984 */ /* 0x000fe20000000800 */
[----:B------:R-:W-:-:S03]  /*09c0*/  FFMA R25, R25, R14, R16 ;  /* 0x0000000e19197223 */ /* 0x000fc60000000010 */
[----:B------:R-:W0:Y:S01]  /*09d0*/  LDS R16, [R5+0x480] ;  /* 0x0004800005107984 */ /* 0x000e220000000800 */
[----:B----4-:R-:W-:-:S03]  /*09e0*/  FFMA R13, R26, R13, R25 ;  /* 0x0000000d1a0d7223 */ /* 0x010fc60000000019 */
[----:B------:R-:W-:Y:S01]  /*09f0*/  LDS R25, [R5+0x300] ;  /* 0x0003000005197984 */ /* 0x000fe20000000800 */
[----:B-1----:R-:W-:-:S03]  /*0a00*/  FFMA R29, R12, R29, R13 ;  /* 0x0000001d0c1d7223 */ /* 0x002fc6000000000d */
[----:B------:R-:W1:Y:S01]  /*0a10*/  LDS.128 R12, [R7+0x10] ;  /* 0x00001000070c7984 */ /* 0x000e620000000c00 */
[----:B--2---:R-:W-:-:S03]  /*0a20*/  FFMA R22, R22, R11, R29 ;  /* 0x0000000b16167223 */ /* 0x004fc6000000001d */
[----:B------:R-:W-:Y:S01]  /*0a30*/  LDS R29, [R5+0x80] ;  /* 0x00008000051d7984 */ /* 0x000fe20000000800 */
[----:B------:R-:W-:-:S03]  /*0a40*/  FFMA R23, R23, R10, R22 ;  /* 0x0000000a17177223 */ /* 0x000fc60000000016 */
[----:B------:R-:W2:Y:S01]  /*0a50*/  LDS R22, [R5+0x280] ;  /* 0x0002800005167984 */ /* 0x000ea20000000800 */
[----:B0-----:R-:W-:-:S03]  /*0a60*/  FFMA R9, R16, R9, R23 ;  /* 0x0000000910097223 */ /* 0x001fc60000000017 */
[----:B------:R-:W0:Y:S01]  /*0a70*/  LDS R23, [R5+0x200] ;  /* 0x0002000005177984 */ /* 0x000e220000000800 */
[----:B------:R-:W-:-:S03]  /*0a80*/  FFMA R27, R8, R27, R9 ;  /* 0x0000001b081b7223 */ /* 0x000fc60000000009 */
[----:B------:R-:W-:Y:S04]  /*0a90*/  LDS R16, [R5+0x180] ;  /* 0x0001800005107984 */ /* 0x000fe80000000800 */
[----:B------:R-:W3:Y:S01]  /*0aa0*/  LDS.128 R8, [R7] ;  /* 0x0000000007087984 */ /* 0x000ee20000000c00 */
[----:B-1----:R-:W-:-:S03]  /*0ab0*/  FFMA R24, R24, R15, R27 ;  /* 0x0000000f18187223 */ /* 0x002fc6000000001b */
[----:B------:R-:W1:Y:S01]  /*0ac0*/  LDS R15, [R5+0x100] ;  /* 0x00010000050f7984 */ /* 0x000e620000000800 */
[----:B------:R-:W-:-:S03]  /*0ad0*/  FFMA R27, R25, R14, R24 ;  /* 0x0000000e191b7223 */ /* 0x000fc60000000018 */
[----:B------:R-:W4:Y:S01]  /*0ae0*/  LDS R25, [R5] ;  /* 0x0000000005197984 */ /* 0x000f220000000800 */
[----:B--2---:R-:W-:-:S04]  /*0af0*/  FFMA R13, R22, R13, R27 ;  /* 0x0000000d160d7223 */ /* 0x004fc8000000001b */
[----:B0-----:R-:W-:-:S04]  /*0b00*/  FFMA R13, R12, R23, R13 ;  /* 0x000000170c0d7223 */ /* 0x001fc8000000000d */
[----:B---3--:R-:W-:-:S04]  /*0b10*/  FFMA R16, R16, R11, R13 ;  /* 0x0000000b10107223 */ /* 0x008fc8000000000d */
[----:B-1----:R-:W-:-:S04]  /*0b20*/  FFMA R10, R15, R10, R16 ;  /* 0x0000000a0f0a7223 */ /* 0x002fc80000000010 */
[----:B------:R-:W-:-:S04]  /*0b30*/  FFMA R9, R29, R9, R10 ;  /* 0x000000091d097223 */ /* 0x000fc8000000000a */
[----:B----4-:R-:W-:-:S07]  /*0b40*/  FFMA R23, R8, R25, R9 ;  /* 0x0000001908177223 */ /* 0x010fce0000000009 */
.L_x_2:
[----:B------:R-:W-:Y:S05]  /*0b50*/  BSYNC.RECONVERGENT B0 ;  /* 0x0000000000007941 */ /* 0x000fea0003800200 */
.L_x_0:
[----:B------:R-:W-:Y:S01]  /*0b60*/  BAR.SYNC.DEFER_BLOCKING 0x0 ;  /* 0x0000000000007b1d */ /* 0x000fe20000010000 */
[----:B------:R-:W-:Y:S02]  /*0b70*/  IADD3 R3, PT, PT, R3, 0x8000, RZ ;  /* 0x0000800003037810 */ /* 0x000fe40007ffe0ff */
[----:B------:R-:W-:-:S03]  /*0b80*/  IADD3 R2, PT, PT, R2, 0x20, RZ ;  /* 0x0000002002027810 */ /* 0x000fc60007ffe0ff */
[----:B------:R-:W-:Y:S05]  /*0b90*/  BRA.U UP0, `(.L_x_3) ;  /* 0xfffffff5007c7547 */ /* 0x000fea000b83ffff */
[----:B------:R-:W0:Y:S01]  /*0ba0*/  LDC.64 R2, c[0x0][0x390] ;  /* 0x0000e400ff027b82 */ /* 0x000e220000000a00 */
[----:B------:R-:W-:-:S05]  /*0bb0*/  LEA R17, R0, R17, 0x5 ;  /* 0x0000001100117211 */ /* 0x000fca00078e28ff */
[----:B0-----:R-:W-:-:S05]  /*0bc0*/  IMAD.WIDE R2, R17, 0x4, R2 ;  /* 0x0000000411027825 */ /* 0x001fca00078e0202 */
[----:B------:R-:W-:Y:S01]  /*0bd0*/  STG.E desc[UR8][R2.64], R23 ;  /* 0x0000001702007986 */ /* 0x000fe2000c101908 */
[----:B------:R-:W-:Y:S05]  /*0be0*/  EXIT ;  /* 0x000000000000794d */ /* 0x000fea0003800000 */
.L_x_4:
[----:B------:R-:W-:-:S00]  /*0bf0*/  BRA `(.L_x_4) ;  /* 0xfffffffc00fc7947 */ /* 0x000fc0000383ffff */
[----:B------:R-:W-:-:S00]  /*0c00*/  NOP ;  /* 0x0000000000007918 */ /* 0x000fc00000000000 */
[----:B------:R-:W-:-:S00]  /*0c10*/  NOP ;  /* 0x0000000000007918 */ /* 0x000fc00000000000 */
[----:B------:R-:W-:-:S00]  /*0c20*/  NOP ;  /* 0x0000000000007918 */ /* 0x000fc00000000000 */
[----:B------:R-:W-:-:S00]  /*0c30*/  NOP ;  /* 0x0000000000007918 */ /* 0x000fc00000000000 */
[----:B------:R-:W-:-:S00]  /*0c40*/  NOP ;  /* 0x0000000000007918 */ /* 0x000fc00000000000 */
[----:B------:R-:W-:-:S00]  /*0c50*/  NOP ;  /* 0x0000000000007918 */ /* 0x000fc00000000000 */
[----:B------:R-:W-:-:S00]  /*0c60*/  NOP ;  /* 0x0000000000007918 */ /* 0x000fc00000000000 */
[----:B------:R-:W-:-:S00]  /*0c70*/  NOP ;  /* 0x0000000000007918 */ /* 0x000fc00000000000 */
.L_x_7:


//--------------------- .text._Z18matrixMulOptimizedPfS_S_ --------------------------
	.section	.text._Z18matrixMulOptimizedPfS_S_,"ax",@progbits
	.align	128
        .global         _Z18matrixMulOptimizedPfS_S_
        .type           _Z18matrixMulOptimizedPfS_S_,@function
        .size           _Z18matrixMulOptimizedPfS_S_,(.L_x_8 - _Z18matrixMulOptimizedPfS_S_)
        .other          _Z18matrixMulOptimizedPfS_S_,@"STO_CUDA_ENTRY STV_DEFAULT"
_Z18matrixMulOptimizedPfS_S_:
.text._Z18matrixMulOptimizedPfS_S_:
        /* <DEDUP_REMOVED lines=20> */
[----:B------:R-:W-:Y:S02]  /*0140*/  LEA R6, R6, R7, 0x2 ;  /* 0x0000000706067211 */ /* 0x000fe400078e10ff */
[----:B-----5:R-:W-:-:S02]  /*0150*/  LEA R3, R0, R3, 0x5 ;  /* 0x0000000300037211 */ /* 0x020fc400078e28ff */
[----:B------:R-:W-:Y:S02]  /*0160*/  LEA R4, R8, R5, 0x7 ;  /* 0x0000000508047211 */ /* 0x000fe400078e38ff */
[----:B------:R-:W-:-:S07]  /*0170*/  MOV R2, R17 ;  /* 0x0000001100027202 */ /* 0x000fce0000000f00 */
.L_x_5:
[----:B---3--:R-:W-:-:S04]  /*0180*/  IMAD.WIDE R8, R2, 0x4, R20 ;  /* 0x0000000402087825 */ /* 0x008fc800078e0214 */
[C---:B------:R-:W-:Y:S01]  /*0190*/  IMAD.WIDE.U32 R28, R3.reuse, 0x4, R18 ;  /* 0x00000004031c7825 */ /* 0x040fe200078e0012 */
[----:B------:R-:W2:Y:S05]  /*01a0*/  LDG.E R16, desc[UR8][R8.64] ;  /* 0x0000000808107981 */ /* 0x000eaa000c1e1900 */
[----:B------:R-:W3:Y:S01]  /*01b0*/  LDG.E R29, desc[UR8][R28.64] ;  /* 0x000000081c1d7981 */ /* 0x000ee2000c1e1900 */
[----:B------:R-:W-:Y:S01]  /*01c0*/  UIADD3 UR4, UPT, UPT, UR4, 0x1, URZ ;  /* 0x0000000104047890 */ /* 0x000fe2000fffe0ff */
[----:B------:R-:W-:Y:S02]  /*01d0*/  IADD3 R2, PT, PT, R2, 0x20, RZ ;  /* 0x0000002002027810 */ /* 0x000fe40007ffe0ff */
[----:B------:R-:W-:Y:S01]  /*01e0*/  IADD3 R3, PT, PT, R3, 0x8000, RZ ;  /* 0x0000800003037810 */ /* 0x000fe20007ffe0ff */
[----:B------:R-:W-:Y:S01]  /*01f0*/  UISETP.NE.AND UP0, UPT, UR4, 0x20, UPT ;  /* 0x000000200400788c */ /* 0x000fe2000bf05270 */
[----:B--2---:R-:W-:Y:S04]  /*0200*/  STS [R6], R16 ;  /* 0x0000001006007388 */ /* 0x004fe80000000800 */
[----:B---3--:R-:W-:Y:S01]  /*0210*/  STS [R4], R29 ;  /* 0x0000001d04007388 */ /* 0x008fe20000000800 */
[----:B------:R-:W-:Y:S06]  /*0220*/  BAR.SYNC.DEFER_BLOCKING 0x0 ;  /* 0x0000000000007b1d */ /* 0x000fec0000010000 */
[----:B------:R-:W-:Y:S04]  /*0230*/  LDS R24, [R5] ;  /* 0x0000000005187984 */ /* 0x000fe80000000800 */
[----:B------:R-:W0:Y:S04]  /*0240*/  LDS.128 R12, [R7] ;  /* 0x00000000070c7984 */ /* 0x000e280000000c00 */
[----:B------:R-:W1:Y:S04]  /*0250*/  LDS R26, [R5+0x80] ;  /* 0x00008000051a7984 */ /* 0x000e680000000800 */
[----:B------:R-:W2:Y:S04]  /*0260*/  LDS R27, [R5+0x100] ;  /* 0x00010000051b7984 */ /* 0x000ea80000000800 */
[----:B------:R-:W3:Y:S04]  /*0270*/  LDS R22, [R5+0x180] ;  /* 0x0001800005167984 */ /* 0x000ee80000000800 */
[----:B------:R-:W-:Y:S04]  /*0280*/  LDS R23, [R5+0x200] ;  /* 0x0002000005177984 */ /* 0x000fe80000000800 */
[----:B------:R-:W4:Y:S04]  /*0290*/  LDS.128 R8, [R7+0x10] ;  /* 0x0000100007087984 */ /* 0x000f280000000c00 */
[----:B------:R-:W5:Y:S01]  /*02a0*/  LDS R16, [R5+0x280] ;  /* 0x0002800005107984 */ /* 0x000f620000000800 */
[----:B0-----:R-:W-:-:S03]  /*02b0*/  FFMA R12, R12, R24, R25 ;  /* 0x000000180c0c7223 */ /* 0x001fc60000000019 */
[----:B------:R-:W0:Y:S01]  /*02c0*/  LDS R25, [R5+0x300] ;  /* 0x0003000005197984 */ /* 0x000e220000000800 */
[----:B-1----:R-:W-:-:S03]  /*02d0*/  FFMA R12, R26, R13, R12 ;  /* 0x0000000d1a0c7223 */ /* 0x002fc6000000000c */
[----:B------:R-:W1:Y:S01]  /*02e0*/  LDS R24, [R5+0x380] ;  /* 0x0003800005187984 */ /* 0x000e620000000800 */
[----:B--2---:R-:W-:-:S03]  /*02f0*/  FFMA R27, R27, R14, R12 ;  /* 0x0000000e1b1b7223 */ /* 0x004fc6000000000c */
[----:B------:R-:W-:Y:S01]  /*0300*/  LDS R26, [R5+0x580] ;  /* 0x00058000051a7984 */ /* 0x000fe20000000800 */
[----:B---3--:R-:W-:-:S03]  /*0310*/  FFMA R29, R22, R15, R27 ;  /* 0x0000000f161d7223 */ /* 0x008fc6000000001b */
[----:B------:R-:W-:Y:S04]  /*0320*/  LDS R27, [R5+0x400] ;  /* 0x00040000051b7984 */ /* 0x000fe80000000800 */
[----:B------:R-:W2:Y:S01]  /*0330*/  LDS.128 R12, [R7+0x20] ;  /* 0x00002000070c7984 */ /* 0x000ea20000000c00 */
[----:B----4-:R-:W-:-:S03]  /*0340*/  FFMA R23, R8, R23, R29 ;  /* 0x0000001708177223 */ /* 0x010fc6000000001d */
[----:B------:R-:W3:Y:S01]  /*0350*/  LDS R22, [R5+0x480] ;  /* 0x0004800005167984 */ /* 0x000ee20000000800 */
[----:B-----5:R-:W-:-:S03]  /*0360*/  FFMA R16, R16, R9, R23 ;  /* 0x0000000910107223 */ /* 0x020fc60000000017 */
[----:B------:R-:W4:Y:S01]  /*0370*/  LDS R23, [R5+0x500] ;  /* 0x0005000005177984 */ /* 0x000f220000000800 */
[----:B0-----:R-:W-:-:S03]  /*0380*/  FFMA R25, R25, R10, R16 ;  /* 0x0000000a19197223 */ /* 0x001fc60000000010 */
[----:B------:R-:W-:Y:S01]  /*0390*/  LDS R16, [R5+0x680] ;  /* 0x0006800005107984 */ /* 0x000fe20000000800 */
[----:B-1----:R-:W-:-:S03]  /*03a0*/  FFMA R29, R24, R11, R25 ;  /* 0x0000000b181d7223 */ /* 0x002fc60000000019 */
[----:B------:R-:W-:Y:S04]  /*03b0*/  LDS R25, [R5+0x600] ;  /* 0x0006000005197984 */ /* 0x000fe80000000800 */
[----:B------:R-:W0:Y:S04]  /*03c0*/  LDS.128 R8, [R7+0x30] ;  /* 0x0000300007087984 */ /* 0x000e280000000c00 */
[----:B------:R-:W-:Y:S01]  /*03d0*/  LDS R24, [R5+0x780] ;  /* 0x0007800005187984 */ /* 0x000fe20000000800 */
[----:B--2---:R-:W-:-:S04]  /*03e0*/  FFMA R27, R12, R27, R29 ;  /* 0x0000001b0c1b7223 */ /* 0x004fc8000000001d */
[----:B---3--:R-:W-:Y:S02]  /*03f0*/  FFMA R22, R22, R13, R27 ;  /* 0x0000000d16167223 */ /* 0x008fe4000000001b */
[----:B------:R-:W1:Y:S02]  /*0400*/  LDS R27, [R5+0x700] ;  /* 0x00070000051b7984 */ /* 0x000e640000000800 */
[----:B----4-:R-:W-:Y:S02]  /*0410*/  FFMA R23, R23, R14, R22 ;  /* 0x0000000e17177223 */ /* 0x010fe40000000016 */
[----:B------:R-:W-:Y:S02]  /*0420*/  LDS R22, [R5+0x880] ;  /* 0x0008800005167984 */ /* 0x000fe40000000800 */
[----:B------:R-:W-:Y:S02]  /*0430*/  FFMA R29, R26, R15, R23 ;  /* 0x0000000f1a1d7223 */ /* 0x000fe40000000017 */
[----:B------:R-:W-:Y:S04]  /*0440*/  LDS R23, [R5+0x800] ;  /* 0x0008000005177984 */ /* 0x000fe80000000800 */
[----:B------:R-:W2:Y:S04]  /*0450*/  LDS.128 R12, [R7+0x40] ;  /* 0x00004000070c7984 */ /* 0x000ea80000000c00 */
[----:B------:R-:W-:Y:S01]  /*0460*/  LDS R26, [R5+0x980] ;  /* 0x00098000051a7984 */ /* 0x000fe20000000800 */
[----:B0-----:R-:W-:-:S03]  /*0470*/  FFMA R25, R8, R25, R29 ;  /* 0x0000001908197223 */ /* 0x001fc6000000001d */
[----:B------:R-:W0:Y:S01]  /*0480*/  LDS R29, [R5+0x900] ;  /* 0x00090000051d7984 */ /* 0x000e220000000800 */
[----:B------:R-:W-:-:S03]  /*0490*/  FFMA R16, R16, R9, R25 ;  /* 0x0000000910107223 */ /* 0x000fc60000000019 */
[----:B------:R-:W-:Y:S01]  /*04a0*/  LDS R25, [R5+0xa00] ;  /* 0x000a000005197984 */ /* 0x000fe20000000800 */
[----:B-1----:R-:W-:-:S03]  /*04b0*/  FFMA R27, R27, R10, R16 ;  /* 0x0000000a1b1b7223 */ /* 0x002fc60000000010 */
[----:B------:R-:W-:Y:S01]  /*04c0*/  LDS R16, [R5+0xa80] ;  /* 0x000a800005107984 */ /* 0x000fe20000000800 */
[----:B------:R-:W-:-:S03]  /*04d0*/  FFMA R27, R24, R11, R27 ;  /* 0x0000000b181b7223 */ /* 0x000fc6000000001b */
[----:B------:R-:W1:Y:S04]  /*04e0*/  LDS.128 R8, [R7+0x50] ;  /* 0x0000500007087984 */ /* 0x000e680000000c00 */
[----:B------:R-:W-:Y:S01]  /*04f0*/  LDS R24, [R5+0xb80] ;  /* 0x000b800005187984 */ /* 0x000fe20000000800 */
[----:B--2---:R-:W-:-:S03]  /*0500*/  FFMA R23, R12, R23, R27 ;  /* 0x000000170c177223 */ /* 0x004fc6000000001b */
[----:B------:R-:W-:Y:S01]  /*0510*/  LDS R27, [R5+0xc00] ;  /* 0x000c0000051b7984 */ /* 0x000fe20000000800 */
[----:B------:R-:W-:-:S03]  /*0520*/  FFMA R22, R22, R13, R23 ;  /* 0x0000000d16167223 */ /* 0x000fc60000000017 */
[----:B------:R-:W2:Y:S01]  /*0530*/  LDS R23, [R5+0xb00] ;  /* 0x000b000005177984 */ /* 0x000ea20000000800 */
[----:B0-----:R-:W-:-:S03]  /*0540*/  FFMA R29, R29, R14, R22 ;  /* 0x0000000e1d1d7223 */ /* 0x001fc60000000016 */
[----:B------:R-:W-:Y:S01]  /*0550*/  LDS R22, [R5+0xc80] ;  /* 0x000c800005167984 */ /* 0x000fe20000000800 */
[----:B------:R-:W-:-:S03]  /*0560*/  FFMA R29, R26, R15, R29 ;  /* 0x0000000f1a1d7223 */ /* 0x000fc6000000001d */
[----:B------:R-:W0:Y:S04]  /*0570*/  LDS.128 R12, [R7+0x60] ;  /* 0x00006000070c7984 */ /* 0x000e280000000c00 */
[----:B------:R-:W-:Y:S01]  /*0580*/  LDS R26, [R5+0xf00] ;  /* 0x000f0000051a7984 */ /* 0x000fe20000000800 */
[----:B-1----:R-:W-:-:S04]  /*0590*/  FFMA R25, R8, R25, R29 ;  /* 0x0000001908197223 */ /* 0x002fc8000000001d */
[----:B------:R-:W-:Y:S02]  /*05a0*/  FFMA R16, R16, R9, R25 ;  /* 0x0000000910107223 */ /* 0x000fe40000000019 */
[----:B------:R-:W1:Y:S02]  /*05b0*/  LDS R25, [R5+0xd00] ;  /* 0x000d000005197984 */ /* 0x000e640000000800 */
[----:B--2---:R-:W-:Y:S02]  /*05c0*/  FFMA R23, R23, R10, R16 ;  /* 0x0000000a17177223 */ /* 0x004fe40000000010 */
[----:B------:R-:W2:Y:S02]  /*05d0*/  LDS R16, [R5+0xd80] ;  /* 0x000d800005107984 */ /* 0x000ea40000000800 */
[----:B------:R-:W-:Y:S02]  /*05e0*/  FFMA R29, R24, R11, R23 ;  /* 0x0000000b181d7223 */ /* 0x000fe40000000017 */
[----:B------:R-:W-:Y:S04]  /*05f0*/  LDS R23, [R5+0xe00] ;  /* 0x000e000005177984 */ /* 0x000fe80000000800 */
[----:B------:R-:W3:Y:S01]  /*0600*/  LDS.128 R8, [R7+0x70] ;  /* 0x0000700007087984 */ /* 0x000ee20000000c00 */
[----:B0-----:R-:W-:-:S03]  /*0610*/  FFMA R27, R12, R27, R29 ;  /* 0x0000001b0c1b7223 */ /* 0x001fc6000000001d */
[----:B------:R-:W0:Y:S01]  /*0620*/  LDS R12, [R5+0xe80] ;  /* 0x000e8000050c7984 */ /* 0x000e220000000800 */
[----:B------:R-:W-:-:S03]  /*0630*/  FFMA R24, R22, R13, R27 ;  /* 0x0000000d16187223 */ /* 0x000fc6000000001b */
[----:B------:R-:W4:Y:S01]  /*0640*/  LDS R22, [R5+0xf80] ;  /* 0x000f800005167984 */ /* 0x000f220000000800 */
[----:B-1----:R-:W-:-:S04]  /*0650*/  FFMA R25, R25, R14, R24 ;  /* 0x0000000e19197223 */ /* 0x002fc80000000018 */
[----:B--2---:R-:W-:-:S04]  /*0660*/  FFMA R15, R16, R15, R25 ;  /* 0x0000000f100f7223 */ /* 0x004fc80000000019 */
[----:B---3--:R-:W-:-:S04]  /*0670*/  FFMA R15, R8, R23, R15 ;  /* 0x00000017080f7223 */ /* 0x008fc8000000000f */
[----:B0-----:R-:W-:-:S04]  /*0680*/  FFMA R9, R12, R9, R15 ;  /* 0x000000090c097223 */ /* 0x001fc8000000000f */
[----:B------:R-:W-:-:S04]  /*0690*/  FFMA R9, R26, R10, R9 ;  /* 0x0000000a1a097223 */ /* 0x000fc80000000009 */
[----:B----4-:R-:W-:Y:S01]  /*06a0*/  FFMA R25, R22, R11, R9 ;  /* 0x0000000b16197223 */ /* 0x010fe20000000009 */
[----:B------:R-:W-:Y:S06]  /*06b0*/  BAR.SYNC.DEFER_BLOCKING 0x0 ;  /* 0x0000000000007b1d */ /* 0x000fec0000010000 */
[----:B------:R-:W-:Y:S05]  /*06c0*/  BRA.U UP0, `(.L_x_5) ;  /* 0xfffffff900ac7547 */ /* 0x000fea000b83ffff */
[----:B------:R-:W0:Y:S01]  /*06d0*/  LDC.64 R2, c[0x0][0x390] ;  /* 0x0000e400ff027b82 */ /* 0x000e220000000a00 */
[----:B------:R-:W-:-:S05]  /*06e0*/  LEA R17, R0, R17, 0x5 ;  /* 0x0000001100117211 */ /* 0x000fca00078e28ff */
[----:B0-----:R-:W-:-:S05]  /*06f0*/  IMAD.WIDE R2, R17, 0x4, R2 ;  /* 0x0000000411027825 */ /* 0x001fca00078e0202 */
[----:B------:R-:W-:Y:S01]  /*0700*/  STG.E desc[UR8][R2.64], R25 ;  /* 0x0000001902007986 */ /* 0x000fe2000c101908 */
[----:B------:R-:W-:Y:S05]  /*0710*/  EXIT ;  /* 0x000000000000794d */ /* 0x000fea0003800000 */
.L_x_6:
        /* <DEDUP_REMOVED lines=14> */
.L_x_8:


//--------------------- .nv.shared._Z18matrixMulDivergentPfS_S_ --------------------------
	.section	.nv.shared._Z18matrixMulDivergentPfS_S_,"aw",@nobits
	.sectionflags	@""
	.align	4
.nv.shared._Z18matrixMulDivergentPfS_S_:
	.zero		9216


//--------------------- .nv.shared.reserved.0     --------------------------
	.section	.nv.shared.reserved.0,"aw",@nobits
	.weak		__nv_reservedSMEM_offset_0_alias
	.size		__nv_reservedSMEM_offset_0_alias, 0, 64
	.other		__nv_reservedSMEM_offset_0_alias,@"STO_CUDA_RESERVED_SHARED STV_DEFAULT"
__nv_reservedSMEM_offset_0_alias:
	.zero		0
	.zero		64


//--------------------- .nv.shared._Z18matrixMulOptimizedPfS_S_ --------------------------
	.section	.nv.shared._Z18matrixMulOptimizedPfS_S_,"aw",@nobits
	.sectionflags	@""
	.align	4
.nv.shared._Z18matrixMulOptimizedPfS_S_:
	.zero		9216


//--------------------- .nv.constant0._Z18matrixMulDivergentPfS_S_ --------------------------
	.section	.nv.constant0._Z18matrixMulDivergentPfS_S_,"a",@progbits
	.sectionflags	@""
	.align	4
.nv.constant0._Z18matrixMulDivergentPfS_S_:
	.zero		920


//--------------------- .nv.constant0._Z18matrixMulOptimizedPfS_S_ --------------------------
	.section	.nv.constant0._Z18matrixMulOptimizedPfS_S_,"a",@progbits
	.sectionflags	@""
	.align	4
.nv.constant0._Z18matrixMulOptimizedPfS_S_:
	.zero		920


//--------------------- SYMBOLS --------------------------

	.type		.nv.reservedSmem.offset0,@object
	.size		.nv.reservedSmem.offset0,0x4
	.type		.nv.reservedSmem.cap,@object
	.size		.nv.reservedSmem.cap,0x4
